	.headerflags	@"EF_CUDA_TEXMODE_UNIFIED EF_CUDA_64BIT_ADDRESS EF_CUDA_SM86 EF_CUDA_VIRTUAL_SM(EF_CUDA_SM86)"
	.elftype	@"ET_EXEC"


//--------------------- .nv.info                  --------------------------
	.section	.nv.info,"",@"SHT_CUDA_INFO"
	.align	4


	//----- nvinfo : EIATTR_REGCOUNT
	.align		4
        /*0000*/ 	.byte	0x04, 0x2f
        /*0002*/ 	.short	(.L_1 - .L_0)
	.align		4
.L_0:
        /*0004*/ 	.word	index@(swiglu_fwd_kernel)
        /*0008*/ 	.word	0x0000000d


	//----- nvinfo : EIATTR_MAX_STACK_SIZE
	.align		4
.L_1:
        /*000c*/ 	.byte	0x04, 0x23
        /*000e*/ 	.short	(.L_3 - .L_2)
	.align		4
.L_2:
        /*0010*/ 	.word	index@(swiglu_fwd_kernel)
        /*0014*/ 	.word	0x00000000


	//----- nvinfo : EIATTR_MIN_STACK_SIZE
	.align		4
.L_3:
        /*0018*/ 	.byte	0x04, 0x12
        /*001a*/ 	.short	(.L_5 - .L_4)
	.align		4
.L_4:
        /*001c*/ 	.word	index@(swiglu_fwd_kernel)
        /*0020*/ 	.word	0x00000000


	//----- nvinfo : EIATTR_FRAME_SIZE
	.align		4
.L_5:
        /*0024*/ 	.byte	0x04, 0x11
        /*0026*/ 	.short	(.L_7 - .L_6)
	.align		4
.L_6:
        /*0028*/ 	.word	index@(swiglu_fwd_kernel)
        /*002c*/ 	.word	0x00000000
.L_7:


//--------------------- .nv.info.swiglu_fwd_kernel --------------------------
	.section	.nv.info.swiglu_fwd_kernel,"",@"SHT_CUDA_INFO"
	.align	4


	//----- nvinfo : EIATTR_CUDA_API_VERSION
	.align		4
        /*0000*/ 	.byte	0x04, 0x37
        /*0002*/ 	.short	(.L_9 - .L_8)
.L_8:
        /*0004*/ 	.word	0x0000007b


	//----- nvinfo : EIATTR_SW2861232_WAR
	.align		4
.L_9:
        /*0008*/ 	.byte	0x01, 0x35
	.zero		2


	//----- nvinfo : EIATTR_PARAM_CBANK
	.align		4
        /*000c*/ 	.byte	0x04, 0x0a
        /*000e*/ 	.short	(.L_11 - .L_10)
	.align		4
.L_10:
        /*0010*/ 	.word	index@(.nv.constant0.swiglu_fwd_kernel)
        /*0014*/ 	.short	0x0160
        /*0016*/ 	.short	0x001c


	//----- nvinfo : EIATTR_CBANK_PARAM_SIZE
	.align		4
.L_11:
        /*0018*/ 	.byte	0x03, 0x19
        /*001a*/ 	.short	0x001c


	//----- nvinfo : EIATTR_KPARAM_INFO
	.align		4
        /*001c*/ 	.byte	0x04, 0x17
        /*001e*/ 	.short	(.L_13 - .L_12)
.L_12:
        /*0020*/ 	.word	0x00000000
        /*0024*/ 	.short	0x0003
        /*0026*/ 	.short	0x0018
        /*0028*/ 	.byte	0x00, 0xf0, 0x11, 0x00


	//----- nvinfo : EIATTR_KPARAM_INFO
	.align		4
.L_13:
        /*002c*/ 	.byte	0x04, 0x17
        /*002e*/ 	.short	(.L_15 - .L_14)
.L_14:
        /*0030*/ 	.word	0x00000000
        /*0034*/ 	.short	0x0002
        /*0036*/ 	.short	0x0010
        /*0038*/ 	.byte	0x00, 0xf0, 0x21, 0x00


	//----- nvinfo : EIATTR_KPARAM_INFO
	.align		4
.L_15:
        /*003c*/ 	.byte	0x04, 0x17
        /*003e*/ 	.short	(.L_17 - .L_16)
.L_16:
        /*0040*/ 	.word	0x00000000
        /*0044*/ 	.short	0x0001
        /*0046*/ 	.short	0x0008
        /*0048*/ 	.byte	0x00, 0xf0, 0x21, 0x00


	//----- nvinfo : EIATTR_KPARAM_INFO
	.align		4
.L_17:
        /*004c*/ 	.byte	0x04, 0x17
        /*004e*/ 	.short	(.L_19 - .L_18)
.L_18:
        /*0050*/ 	.word	0x00000000
        /*0054*/ 	.short	0x0000
        /*0056*/ 	.short	0x0000
        /*0058*/ 	.byte	0x00, 0xf0, 0x21, 0x00


	//----- nvinfo : EIATTR_MAXREG_COUNT
	.align		4
.L_19:
        /*005c*/ 	.byte	0x03, 0x1b
        /*005e*/ 	.short	0x0040


	//----- nvinfo : EIATTR_EXIT_INSTR_OFFSETS
	.align		4
        /*0060*/ 	.byte	0x04, 0x1c
        /*0062*/ 	.short	(.L_21 - .L_20)


	//   ....[0]....
.L_20:
        /*0064*/ 	.word	0x00000210


	//   ....[1]....
        /*0068*/ 	.word	0x00000250


	//----- nvinfo : EIATTR_MAX_THREADS
	.align		4
.L_21:
        /*006c*/ 	.byte	0x04, 0x05
        /*006e*/ 	.short	(.L_23 - .L_22)
.L_22:
        /*0070*/ 	.word	0x00000400
        /*0074*/ 	.word	0x00000001
        /*0078*/ 	.word	0x00000001
.L_23:


//--------------------- .nv.rel.action            --------------------------
	.section	.nv.rel.action,"",@"SHT_CUDA_RELOCINFO"
	.align	8
	.sectionentsize	8
        /*0000*/ 	.byte	0x73, 0x00, 0x00, 0x00, 0x00, 0x00, 0x00, 0x00, 0x00, 0x00, 0x00, 0x11, 0x25, 0x00, 0x05, 0x36


//--------------------- .nv.constant0.swiglu_fwd_kernel --------------------------
	.section	.nv.constant0.swiglu_fwd_kernel,"a",@progbits
	.align	4
.nv.constant0.swiglu_fwd_kernel:
	.zero		380


//--------------------- .text.swiglu_fwd_kernel   --------------------------
	.section	.text.swiglu_fwd_kernel,"ax",@progbits
	.sectioninfo	@"SHI_REGISTERS=13"
	.align	128
        .global         swiglu_fwd_kernel
        .type           swiglu_fwd_kernel,@function
        .size           swiglu_fwd_kernel,(.L_x_1 - swiglu_fwd_kernel)
        .other          swiglu_fwd_kernel,@"STO_CUDA_ENTRY STV_DEFAULT"
swiglu_fwd_kernel:
.text.swiglu_fwd_kernel:
[----:B------:R-:W-:-:S02]  /*0000*/  MOV R1, c[0x0][0x28] ;  /* 0x00000a0000017a02 */ /* 0x000fc40000000f00 */
[----:B------:R-:W0:Y:S01]  /*0010*/  S2R R0, SR_TID.X ;  /* 0x0000000000007919 */ /* 0x000e220000002100 */
[----:B------:R-:W-:Y:S01]  /*0020*/  MOV R9, 0x2 ;  /* 0x0000000200097802 */ /* 0x000fe20000000f00 */
[----:B------:R-:W-:Y:S01]  /*0030*/  ULDC.64 UR4, c[0x0][0x118] ;  /* 0x0000460000047ab9 */ /* 0x000fe20000000a00 */
[----:B------:R-:W-:Y:S01]  /*0040*/  PRMT R6, RZ, 0x7610, R6 ;  /* 0x00007610ff067816 */ /* 0x000fe20000000006 */
[----:B------:R-:W1:Y:S01]  /*0050*/  S2R R3, SR_CTAID.X ;  /* 0x0000000000037919 */ /* 0x000e620000002500 */
[----:B0-----:R-:W-:-:S04]  /*0060*/  LOP3.LUT R0, R0, 0x3ff, RZ, 0xc0, !PT ;  /* 0x000003ff00007812 */ /* 0x001fc800078ec0ff */
[----:B-1----:R-:W-:-:S04]  /*0070*/  LEA R0, R3, R0, 0xa ;  /* 0x0000000003007211 */ /* 0x002fc800078e50ff */
[C---:B------:R-:W-:Y:S01]  /*0080*/  ISETP.GE.AND P0, PT, R0.reuse, c[0x0][0x178], PT ;  /* 0x00005e0000007a0c */ /* 0x040fe20003f06270 */
[----:B------:R-:W-:-:S12]  /*0090*/  IMAD.WIDE R2, R0, R9, c[0x0][0x160] ;  /* 0x0000580000027625 */ /* 0x000fd800078e0209 */
[----:B------:R0:W2:Y:S01]  /*00a0*/  @!P0 LDG.E.U16 R6, [R2.64] ;  /* 0x0000000402068981 */ /* 0x0000a2000c1e1500 */
[----:B------:R-:W-:Y:S01]  /*00b0*/  PRMT R7, RZ, 0x7610, R7 ;  /* 0x00007610ff077816 */ /* 0x000fe20000000007 */
[----:B------:R-:W-:-:S05]  /*00c0*/  IMAD.WIDE R4, R0, R9, c[0x0][0x168] ;  /* 0x00005a0000047625 */ /* 0x000fca00078e0209 */
[----:B------:R-:W3:Y:S01]  /*00d0*/  @!P0 LDG.E.U16 R7, [R4.64] ;  /* 0x0000000404078981 */ /* 0x000ee2000c1e1500 */
[----:B0-----:R-:W-:Y:S02]  /*00e0*/  MOV R3, 0x3e800000 ;  /* 0x3e80000000037802 */ /* 0x001fe40000000f00 */
[----:B--2---:R-:W-:-:S05]  /*00f0*/  SEL R6, R6, RZ, !P0 ;  /* 0x000000ff06067207 */ /* 0x004fca0004000000 */
[----:B------:R-:W-:Y:S01]  /*0100*/  HADD2.F32 R10, -RZ, R6.H0_H0 ;  /* 0x20000006ff0a7230 */ /* 0x000fe20000004100 */
[----:B---3--:R-:W-:-:S04]  /*0110*/  SEL R7, R7, RZ, !P0 ;  /* 0x000000ff07077207 */ /* 0x008fc80004000000 */
[----:B------:R-:W-:Y:S01]  /*0120*/  FADD R6, RZ, -R10 ;  /* 0x8000000aff067221 */ /* 0x000fe20000000000 */
[----:B------:R-:W-:-:S03]  /*0130*/  HADD2.F32 R7, -RZ, R7.H0_H0 ;  /* 0x20000007ff077230 */ /* 0x000fc60000004100 */
[----:B------:R-:W-:-:S05]  /*0140*/  FMUL R6, R6, 1.4426950216293334961 ;  /* 0x3fb8aa3b06067820 */ /* 0x000fca0000400000 */
[----:B------:R-:W-:-:S13]  /*0150*/  FSETP.GEU.AND P1, PT, R6, -126, PT ;  /* 0xc2fc00000600780b */ /* 0x000fda0003f2e000 */
[----:B------:R-:W-:-:S04]  /*0160*/  @!P1 FMUL R6, R6, 0.5 ;  /* 0x3f00000006069820 */ /* 0x000fc80000400000 */
[----:B------:R-:W0:Y:S02]  /*0170*/  MUFU.EX2 R8, R6 ;  /* 0x0000000600087308 */ /* 0x000e240000000800 */
[----:B0-----:R-:W-:-:S04]  /*0180*/  @!P1 FMUL R8, R8, R8 ;  /* 0x0000000808089220 */ /* 0x001fc80000400000 */
[----:B------:R-:W-:-:S05]  /*0190*/  FADD R8, R8, 1 ;  /* 0x3f80000008087421 */ /* 0x000fca0000000000 */
[----:B------:R-:W-:-:S04]  /*01a0*/  FSETP.GT.AND P1, PT, R8, 8.50705917302346158658e+37, PT ;  /* 0x7e8000000800780b */ /* 0x000fc80003f24000 */
[----:B------:R-:W-:-:S09]  /*01b0*/  FSEL R3, R3, 1, P1 ;  /* 0x3f80000003037808 */ /* 0x000fd20000800000 */
[----:B------:R-:W-:-:S06]  /*01c0*/  @P1 FMUL R8, R8, 0.25 ;  /* 0x3e80000008081820 */ /* 0x000fcc0000400000 */
[----:B------:R-:W0:Y:S02]  /*01d0*/  MUFU.RCP R8, R8 ;  /* 0x0000000800087308 */ /* 0x000e240000001000 */
[----:B0-----:R-:W-:-:S04]  /*01e0*/  FMUL R3, R8, R3 ;  /* 0x0000000308037220 */ /* 0x001fc80000400000 */
[----:B------:R-:W-:-:S04]  /*01f0*/  FMUL R2, R10, R3 ;  /* 0x000000030a027220 */ /* 0x000fc80000400000 */
[----:B------:R-:W-:Y:S01]  /*0200*/  FMUL R2, R7, R2 ;  /* 0x0000000207027220 */ /* 0x000fe20000400000 */
[----:B------:R-:W-:Y:S06]  /*0210*/  @P0 EXIT ;  /* 0x000000000000094d */ /* 0x000fec0003800000 */
[----:B------:R-:W-:Y:S01]  /*0220*/  F2FP.PACK_AB R4, RZ, R2 ;  /* 0x00000002ff04723e */ /* 0x000fe200000000ff */
[----:B------:R-:W-:-:S05]  /*0230*/  IMAD.WIDE R2, R0, R9, c[0x0][0x170] ;  /* 0x00005c0000027625 */ /* 0x000fca00078e0209 */
[----:B------:R-:W-:Y:S01]  /*0240*/  STG.E.U16 [R2.64], R4 ;  /* 0x0000000402007986 */ /* 0x000fe2000c101504 */
[----:B------:R-:W-:Y:S05]  /*0250*/  EXIT ;  /* 0x000000000000794d */ /* 0x000fea0003800000 */
.L_x_0:
[----:B------:R-:W-:-:S00]  /*0260*/  BRA `(.L_x_0) ;  /* 0xfffffff000007947 */ /* 0x000fc0000383ffff */
[----:B------:R-:W-:-:S00]  /*0270*/  NOP ;  /* 0x0000000000007918 */ /* 0x000fc00000000000 */
        /* <DEDUP_REMOVED lines=8> */
.L_x_1:
